	.headerflags	@"EF_CUDA_TEXMODE_UNIFIED EF_CUDA_64BIT_ADDRESS EF_CUDA_ACCELERATORS EF_CUDA_SM90 EF_CUDA_VIRTUAL_SM(EF_CUDA_SM90)"
	.elftype	@"ET_EXEC"


//--------------------- .nv.info                  --------------------------
	.section	.nv.info,"",@"SHT_CUDA_INFO"
	.align	4


	//----- nvinfo : EIATTR_REGCOUNT
	.align		4
        /*0000*/ 	.byte	0x04, 0x2f
        /*0002*/ 	.short	(.L_3 - .L_2)
	.align		4
.L_2:
        /*0004*/ 	.word	index@(triton_poi_fused__native_batch_norm_legit_no_training_relu_threshold_backward_22)
        /*0008*/ 	.word	0x0000003c


	//----- nvinfo : EIATTR_MIN_STACK_SIZE
	.align		4
.L_3:
        /*000c*/ 	.byte	0x04, 0x12
        /*000e*/ 	.short	(.L_5 - .L_4)
	.align		4
.L_4:
        /*0010*/ 	.word	index@(triton_poi_fused__native_batch_norm_legit_no_training_relu_threshold_backward_22)
        /*0014*/ 	.word	0x00000000


	//----- nvinfo : EIATTR_FRAME_SIZE
	.align		4
.L_5:
        /*0018*/ 	.byte	0x04, 0x11
        /*001a*/ 	.short	(.L_7 - .L_6)
	.align		4
.L_6:
        /*001c*/ 	.word	index@(triton_poi_fused__native_batch_norm_legit_no_training_relu_threshold_backward_22)
        /*0020*/ 	.word	0x00000000


	//----- nvinfo : EIATTR_MIN_STACK_SIZE
	.align		4
.L_7:
        /*0024*/ 	.byte	0x04, 0x12
        /*0026*/ 	.short	(.L_9 - .L_8)
	.align		4
.L_8:
        /*0028*/ 	.word	index@(triton_poi_fused__native_batch_norm_legit_no_training_relu_threshold_backward_22)
        /*002c*/ 	.word	0x00000000
.L_9:


//--------------------- .nv.info.triton_poi_fused__native_batch_norm_legit_no_training_relu_threshold_backward_22 --------------------------
	.section	.nv.info.triton_poi_fused__native_batch_norm_legit_no_training_relu_threshold_backward_22,"",@"SHT_CUDA_INFO"
	.sectionflags	@""
	.align	4


	//----- nvinfo : EIATTR_CUDA_API_VERSION
	.align		4
        /*0000*/ 	.byte	0x04, 0x37
        /*0002*/ 	.short	(.L_11 - .L_10)
.L_10:
        /*0004*/ 	.word	0x0000007c


	//----- nvinfo : EIATTR_KPARAM_INFO
	.align		4
.L_11:
        /*0008*/ 	.byte	0x04, 0x17
        /*000a*/ 	.short	(.L_13 - .L_12)
.L_12:
        /*000c*/ 	.word	0x00000000
        /*0010*/ 	.short	0x0008
        /*0012*/ 	.short	0x003c
        /*0014*/ 	.byte	0x00, 0xf0, 0x11, 0x00


	//----- nvinfo : EIATTR_KPARAM_INFO
	.align		4
.L_13:
        /*0018*/ 	.byte	0x04, 0x17
        /*001a*/ 	.short	(.L_15 - .L_14)
.L_14:
        /*001c*/ 	.word	0x00000000
        /*0020*/ 	.short	0x0007
        /*0022*/ 	.short	0x0038
        /*0024*/ 	.byte	0x00, 0xf0, 0x11, 0x00


	//----- nvinfo : EIATTR_KPARAM_INFO
	.align		4
.L_15:
        /*0028*/ 	.byte	0x04, 0x17
        /*002a*/ 	.short	(.L_17 - .L_16)
.L_16:
        /*002c*/ 	.word	0x00000000
        /*0030*/ 	.short	0x0006
        /*0032*/ 	.short	0x0030
        /*0034*/ 	.byte	0x00, 0xf4, 0x21, 0x00


	//----- nvinfo : EIATTR_KPARAM_INFO
	.align		4
.L_17:
        /*0038*/ 	.byte	0x04, 0x17
        /*003a*/ 	.short	(.L_19 - .L_18)
.L_18:
        /*003c*/ 	.word	0x00000000
        /*0040*/ 	.short	0x0005
        /*0042*/ 	.short	0x0028
        /*0044*/ 	.byte	0x00, 0xf4, 0x21, 0x00


	//----- nvinfo : EIATTR_KPARAM_INFO
	.align		4
.L_19:
        /*0048*/ 	.byte	0x04, 0x17
        /*004a*/ 	.short	(.L_21 - .L_20)
.L_20:
        /*004c*/ 	.word	0x00000000
        /*0050*/ 	.short	0x0004
        /*0052*/ 	.short	0x0020
        /*0054*/ 	.byte	0x00, 0xf4, 0x21, 0x00


	//----- nvinfo : EIATTR_KPARAM_INFO
	.align		4
.L_21:
        /*0058*/ 	.byte	0x04, 0x17
        /*005a*/ 	.short	(.L_23 - .L_22)
.L_22:
        /*005c*/ 	.word	0x00000000
        /*0060*/ 	.short	0x0003
        /*0062*/ 	.short	0x0018
        /*0064*/ 	.byte	0x00, 0xf4, 0x21, 0x00


	//----- nvinfo : EIATTR_KPARAM_INFO
	.align		4
.L_23:
        /*0068*/ 	.byte	0x04, 0x17
        /*006a*/ 	.short	(.L_25 - .L_24)
.L_24:
        /*006c*/ 	.word	0x00000000
        /*0070*/ 	.short	0x0002
        /*0072*/ 	.short	0x0010
        /*0074*/ 	.byte	0x00, 0xf4, 0x21, 0x00


	//----- nvinfo : EIATTR_KPARAM_INFO
	.align		4
.L_25:
        /*0078*/ 	.byte	0x04, 0x17
        /*007a*/ 	.short	(.L_27 - .L_26)
.L_26:
        /*007c*/ 	.word	0x00000000
        /*0080*/ 	.short	0x0001
        /*0082*/ 	.short	0x0008
        /*0084*/ 	.byte	0x00, 0xf4, 0x21, 0x00


	//----- nvinfo : EIATTR_KPARAM_INFO
	.align		4
.L_27:
        /*0088*/ 	.byte	0x04, 0x17
        /*008a*/ 	.short	(.L_29 - .L_28)
.L_28:
        /*008c*/ 	.word	0x00000000
        /*0090*/ 	.short	0x0000
        /*0092*/ 	.short	0x0000
        /*0094*/ 	.byte	0x00, 0xf4, 0x21, 0x00


	//----- nvinfo : EIATTR_SPARSE_MMA_MASK
	.align		4
.L_29:
        /*0098*/ 	.byte	0x03, 0x50
        /*009a*/ 	.short	0x0000


	//----- nvinfo : EIATTR_MAXREG_COUNT
	.align		4
        /*009c*/ 	.byte	0x03, 0x1b
        /*009e*/ 	.short	0x00ff


	//----- nvinfo : EIATTR_EXIT_INSTR_OFFSETS
	.align		4
        /*00a0*/ 	.byte	0x04, 0x1c
        /*00a2*/ 	.short	(.L_31 - .L_30)


	//   ....[0]....
.L_30:
        /*00a4*/ 	.word	0x00001c60


	//   ....[1]....
        /*00a8*/ 	.word	0x00001c80


	//----- nvinfo : EIATTR_REQNTID
	.align		4
.L_31:
        /*00ac*/ 	.byte	0x04, 0x10
        /*00ae*/ 	.short	(.L_33 - .L_32)
.L_32:
        /*00b0*/ 	.word	0x00000100
        /*00b4*/ 	.word	0x00000001
        /*00b8*/ 	.word	0x00000001


	//----- nvinfo : EIATTR_CBANK_PARAM_SIZE
	.align		4
.L_33:
        /*00bc*/ 	.byte	0x03, 0x19
        /*00be*/ 	.short	0x0040


	//----- nvinfo : EIATTR_PARAM_CBANK
	.align		4
        /*00c0*/ 	.byte	0x04, 0x0a
        /*00c2*/ 	.short	(.L_35 - .L_34)
	.align		4
.L_34:
        /*00c4*/ 	.word	index@(.nv.constant0.triton_poi_fused__native_batch_norm_legit_no_training_relu_threshold_backward_22)
        /*00c8*/ 	.short	0x0210
        /*00ca*/ 	.short	0x0040


	//----- nvinfo : EIATTR_SW_WAR
	.align		4
.L_35:
        /*00cc*/ 	.byte	0x04, 0x36
        /*00ce*/ 	.short	(.L_37 - .L_36)
.L_36:
        /*00d0*/ 	.word	0x00000008
.L_37:


//--------------------- .nv.callgraph             --------------------------
	.section	.nv.callgraph,"",@"SHT_CUDA_CALLGRAPH"
	.align	4
	.sectionentsize	8
	.align		4
        /*0000*/ 	.word	0x00000000
	.align		4
        /*0004*/ 	.word	0xffffffff
	.align		4
        /*0008*/ 	.word	0x00000000
	.align		4
        /*000c*/ 	.word	0xfffffffe
	.align		4
        /*0010*/ 	.word	0x00000000
	.align		4
        /*0014*/ 	.word	0xfffffffd
	.align		4
        /*0018*/ 	.word	0x00000000
	.align		4
        /*001c*/ 	.word	0xfffffffc


//--------------------- .nv.constant4             --------------------------
	.section	.nv.constant4,"a",@progbits
	.align	8
	.align		8
.nv.constant4:
        /*0000*/ 	.dword	_$_str
	.align		8
        /*0008*/ 	.dword	_$_str_$_2


//--------------------- .text.triton_poi_fused__native_batch_norm_legit_no_training_relu_threshold_backward_22 --------------------------
	.section	.text.triton_poi_fused__native_batch_norm_legit_no_training_relu_threshold_backward_22,"ax",@progbits
	.sectionflags	@"SHF_BARRIERS=1"
	.align	128
        .global         triton_poi_fused__native_batch_norm_legit_no_training_relu_threshold_backward_22
        .type           triton_poi_fused__native_batch_norm_legit_no_training_relu_threshold_backward_22,@function
        .size           triton_poi_fused__native_batch_norm_legit_no_training_relu_threshold_backward_22,(.L_x_1 - triton_poi_fused__native_batch_norm_legit_no_training_relu_threshold_backward_22)
        .other          triton_poi_fused__native_batch_norm_legit_no_training_relu_threshold_backward_22,@"STO_CUDA_ENTRY STV_DEFAULT"
triton_poi_fused__native_batch_norm_legit_no_training_relu_threshold_backward_22:
.text.triton_poi_fused__native_batch_norm_legit_no_training_relu_threshold_backward_22:
[----:B------:R-:W0:Y:S01]  /*0000*/  LDC R1, c[0x0][0x28] ;  /* 0x00000a00ff017b82 */ /* 0x000e220000000800 */
[----:B------:R-:W1:Y:S07]  /*0010*/  S2R R38, SR_CTAID.Y ;  /* 0x0000000000267919 */ /* 0x000e6e0000002600 */
[----:B------:R-:W2:Y:S01]  /*0020*/  LDC.64 R54, c[0x0][0x220] ;  /* 0x00008800ff367b82 */ /* 0x000ea20000000a00 */
[----:B------:R-:W-:Y:S01]  /*0030*/  ULDC.64 UR6, c[0x0][0x208] ;  /* 0x0000820000067ab9 */ /* 0x000fe20000000a00 */
[----:B------:R-:W3:Y:S01]  /*0040*/  S2R R0, SR_TID.X ;  /* 0x0000000000007919 */ /* 0x000ee20000002100 */
[----:B------:R-:W3:Y:S05]  /*0050*/  S2R R3, SR_CTAID.X ;  /* 0x0000000000037919 */ /* 0x000eea0000002500 */
[----:B------:R-:W4:Y:S08]  /*0060*/  LDC.64 R34, c[0x0][0x218] ;  /* 0x00008600ff227b82 */ /* 0x000f300000000a00 */
[----:B------:R-:W5:Y:S01]  /*0070*/  LDC.64 R56, c[0x0][0x210] ;  /* 0x00008400ff387b82 */ /* 0x000f620000000a00 */
[----:B------:R-:W-:-:S02]  /*0080*/  CS2R R12, SRZ ;  /* 0x00000000000c7805 */ /* 0x000fc4000001ff00 */
[----:B------:R-:W-:-:S05]  /*0090*/  CS2R R14, SRZ ;  /* 0x00000000000e7805 */ /* 0x000fca000001ff00 */
[----:B------:R-:W5:Y:S01]  /*00a0*/  LDC.64 R50, c[0x0][0x228] ;  /* 0x00008a00ff327b82 */ /* 0x000f620000000a00 */
[----:B-1----:R-:W-:Y:S01]  /*00b0*/  SHF.R.S32.HI R33, RZ, 0x1b, R38 ;  /* 0x0000001bff217819 */ /* 0x002fe20000011426 */
[----:B------:R-:W-:-:S06]  /*00c0*/  IMAD.SHL.U32 R38, R38, 0x10, RZ ;  /* 0x0000001026267824 */ /* 0x000fcc00078e00ff */
[----:B------:R-:W1:Y:S01]  /*00d0*/  LDC.64 R48, c[0x0][0x230] ;  /* 0x00008c00ff307b82 */ /* 0x000e620000000a00 */
[----:B------:R-:W-:-:S04]  /*00e0*/  SGXT R33, R33, 0x1 ;  /* 0x000000012121781a */ /* 0x000fc80000000200 */
[----:B------:R-:W-:-:S04]  /*00f0*/  LEA.HI R2, R33, R38, RZ, 0x9 ;  /* 0x0000002621027211 */ /* 0x000fc800078f48ff */
[----:B------:R-:W-:-:S05]  /*0100*/  LOP3.LUT R25, R2, 0xfffffe00, RZ, 0xc0, !PT ;  /* 0xfffffe0002197812 */ /* 0x000fca00078ec0ff */
[----:B------:R-:W-:-:S04]  /*0110*/  IMAD.IADD R25, R38, 0x1, -R25 ;  /* 0x0000000126197824 */ /* 0x000fc800078e0a19 */
[----:B--2---:R-:W-:-:S06]  /*0120*/  IMAD.WIDE R20, R25, 0x4, R54 ;  /* 0x0000000419147825 */ /* 0x004fcc00078e0236 */
[----:B------:R-:W2:Y:S01]  /*0130*/  LDG.E.EL.128 R20, desc[UR6][R20.64] ;  /* 0x0000000614147981 */ /* 0x000ea2000c2e1d00 */
[----:B------:R-:W-:Y:S01]  /*0140*/  IMAD.SHL.U32 R4, R2, 0x100, RZ ;  /* 0x0000010002047824 */ /* 0x000fe200078e00ff */
[----:B---3--:R-:W-:Y:S01]  /*0150*/  PRMT R2, R0, 0x6540, R3 ;  /* 0x0000654000027816 */ /* 0x008fe20000000003 */
[----:B----4-:R-:W-:-:S03]  /*0160*/  IMAD.WIDE R16, R25, 0x4, R34 ;  /* 0x0000000419107825 */ /* 0x010fc600078e0222 */
[----:B------:R-:W-:Y:S02]  /*0170*/  LOP3.LUT R5, R4, 0xfffe0000, RZ, 0xc0, !PT ;  /* 0xfffe000004057812 */ /* 0x000fe400078ec0ff */
[C---:B------:R-:W-:Y:S01]  /*0180*/  ISETP.GE.AND P0, PT, R2.reuse, 0x100, PT ;  /* 0x000001000200780c */ /* 0x040fe20003f06270 */
[----:B------:R-:W3:Y:S02]  /*0190*/  LDG.E.EL.128 R16, desc[UR6][R16.64] ;  /* 0x0000000610107981 */ /* 0x000ee4000c2e1d00 */
[----:B------:R-:W-:-:S05]  /*01a0*/  IMAD R32, R2, 0x200, R5 ;  /* 0x0000020002207824 */ /* 0x000fca00078e0205 */
[----:B------:R-:W-:-:S05]  /*01b0*/  IADD3 R36, R25, R32, RZ ;  /* 0x0000002019247210 */ /* 0x000fca0007ffe0ff */
[----:B-----5:R-:W-:-:S05]  /*01c0*/  IMAD.WIDE R8, R36, 0x4, R56 ;  /* 0x0000000424087825 */ /* 0x020fca00078e0238 */
[----:B------:R-:W3:Y:S01]  /*01d0*/  @!P0 LDG.E.EL.128 R12, desc[UR6][R8.64] ;  /* 0x00000006080c8981 */ /* 0x000ee2000c2e1d00 */
[----:B------:R-:W-:-:S05]  /*01e0*/  VIADD R37, R38, 0x4 ;  /* 0x0000000426257836 */ /* 0x000fca0000000000 */
[----:B------:R-:W-:-:S04]  /*01f0*/  LEA.HI R2, R33, R37, RZ, 0x9 ;  /* 0x0000002521027211 */ /* 0x000fc800078f48ff */
[----:B------:R-:W-:-:S05]  /*0200*/  LOP3.LUT R2, R2, 0xfffffe00, RZ, 0xc0, !PT ;  /* 0xfffffe0002027812 */ /* 0x000fca00078ec0ff */
[----:B------:R-:W-:Y:S02]  /*0210*/  IMAD.IADD R41, R37, 0x1, -R2 ;  /* 0x0000000125297824 */ /* 0x000fe400078e0a02 */
[----:B------:R-:W-:Y:S02]  /*0220*/  IMAD.MOV.U32 R2, RZ, RZ, 0x3e800000 ;  /* 0x3e800000ff027424 */ /* 0x000fe400078e00ff */
[----:B------:R-:W-:Y:S01]  /*0230*/  IMAD.IADD R27, R41, 0x1, R32 ;  /* 0x00000001291b7824 */ /* 0x000fe200078e0220 */
[----:B------:R-:W-:Y:S02]  /*0240*/  CS2R R4, SRZ ;  /* 0x0000000000047805 */ /* 0x000fe4000001ff00 */
[----:B------:R-:W-:Y:S01]  /*0250*/  CS2R R6, SRZ ;  /* 0x0000000000067805 */ /* 0x000fe2000001ff00 */
[----:B------:R-:W-:-:S05]  /*0260*/  IMAD.WIDE R26, R27, 0x4, R56 ;  /* 0x000000041b1a7825 */ /* 0x000fca00078e0238 */
[----:B------:R4:W5:Y:S01]  /*0270*/  @!P0 LDG.E.EL.128 R4, desc[UR6][R26.64] ;  /* 0x000000061a048981 */ /* 0x000962000c2e1d00 */
[----:B--2---:R-:W-:Y:S01]  /*0280*/  FADD R20, R20, 9.9999997473787516356e-06 ;  /* 0x3727c5ac14147421 */ /* 0x004fe20000000000 */
[----:B------:R-:W-:-:S03]  /*0290*/  FADD R21, R21, 9.9999997473787516356e-06 ;  /* 0x3727c5ac15157421 */ /* 0x000fc60000000000 */
[----:B------:R-:W2:Y:S01]  /*02a0*/  MUFU.SQRT R28, R20 ;  /* 0x00000014001c7308 */ /* 0x000ea20000002000 */
[----:B------:R-:W-:Y:S01]  /*02b0*/  FADD R24, R22, 9.9999997473787516356e-06 ;  /* 0x3727c5ac16187421 */ /* 0x000fe20000000000 */
[----:B------:R-:W-:-:S06]  /*02c0*/  FADD R23, R23, 9.9999997473787516356e-06 ;  /* 0x3727c5ac17177421 */ /* 0x000fcc0000000000 */
[----:B------:R-:W1:Y:S01]  /*02d0*/  MUFU.SQRT R29, R21 ;  /* 0x00000015001d7308 */ /* 0x000e620000002000 */
[----:B--2---:R-:W-:-:S07]  /*02e0*/  FSETP.GT.AND P6, PT, R28, 8.50705917302346158658e+37, PT ;  /* 0x7e8000001c00780b */ /* 0x004fce0003fc4000 */
[----:B------:R-:W2:Y:S08]  /*02f0*/  MUFU.SQRT R24, R24 ;  /* 0x0000001800187308 */ /* 0x000eb00000002000 */
[----:B------:R-:W3:Y:S01]  /*0300*/  MUFU.SQRT R22, R23 ;  /* 0x0000001700167308 */ /* 0x000ee20000002000 */
[----:B01----:R-:W-:Y:S02]  /*0310*/  FSETP.GT.AND P2, PT, R29, 8.50705917302346158658e+37, PT ;  /* 0x7e8000001d00780b */ /* 0x003fe40003f44000 */
[C---:B------:R-:W-:Y:S01]  /*0320*/  FSETP.GEU.AND P1, PT, R28.reuse, 1.175494350822287508e-38, PT ;  /* 0x008000001c00780b */ /* 0x040fe20003f2e000 */
[----:B------:R-:W-:Y:S01]  /*0330*/  @P6 FMUL R28, R28, 0.25 ;  /* 0x3e8000001c1c6820 */ /* 0x000fe20000400000 */
[----:B------:R-:W-:-:S02]  /*0340*/  FSEL R20, R2, 1, P6 ;  /* 0x3f80000002147808 */ /* 0x000fc40003000000 */
[----:B--2---:R-:W-:Y:S02]  /*0350*/  FSETP.GT.AND P4, PT, R24, 8.50705917302346158658e+37, PT ;  /* 0x7e8000001800780b */ /* 0x004fe40003f84000 */
[C---:B------:R-:W-:Y:S02]  /*0360*/  FSETP.GEU.AND P3, PT, R29.reuse, 1.175494350822287508e-38, PT ;  /* 0x008000001d00780b */ /* 0x040fe40003f6e000 */
[----:B------:R-:W-:Y:S02]  /*0370*/  FSEL R42, R2, 1, P2 ;  /* 0x3f800000022a7808 */ /* 0x000fe40001000000 */
[----:B---3--:R-:W-:Y:S01]  /*0380*/  FSETP.GT.AND P6, PT, R22, 8.50705917302346158658e+37, PT ;  /* 0x7e8000001600780b */ /* 0x008fe20003fc4000 */
[----:B------:R-:W-:Y:S01]  /*0390*/  @P2 FMUL R29, R29, 0.25 ;  /* 0x3e8000001d1d2820 */ /* 0x000fe20000400000 */
[----:B------:R-:W-:Y:S02]  /*03a0*/  FSETP.GEU.AND P5, PT, R24, 1.175494350822287508e-38, PT ;  /* 0x008000001800780b */ /* 0x000fe40003fae000 */
[----:B------:R-:W-:-:S03]  /*03b0*/  FSETP.GEU.AND P2, PT, R22, 1.175494350822287508e-38, PT ;  /* 0x008000001600780b */ /* 0x000fc60003f4e000 */
[----:B------:R-:W-:Y:S01]  /*03c0*/  @P4 FMUL R24, R24, 0.25 ;  /* 0x3e80000018184820 */ /* 0x000fe20000400000 */
[----:B------:R-:W-:-:S05]  /*03d0*/  @!P1 FMUL R28, R28, 16777216 ;  /* 0x4b8000001c1c9820 */ /* 0x000fca0000400000 */
[----:B------:R-:W-:Y:S02]  /*03e0*/  @P6 FMUL R22, R22, 0.25 ;  /* 0x3e80000016166820 */ /* 0x000fe40000400000 */
[----:B------:R-:W-:Y:S02]  /*03f0*/  @!P5 FMUL R24, R24, 16777216 ;  /* 0x4b8000001818d820 */ /* 0x000fe40000400000 */
[----:B------:R-:W-:Y:S01]  /*0400*/  @!P2 FMUL R22, R22, 16777216 ;  /* 0x4b8000001616a820 */ /* 0x000fe20000400000 */
[----:B------:R-:W0:Y:S01]  /*0410*/  MUFU.RCP R21, R28 ;  /* 0x0000001c00157308 */ /* 0x000e220000001000 */
[----:B------:R-:W-:Y:S01]  /*0420*/  FADD R19, -R19, R15 ;  /* 0x0000000f13137221 */ /* 0x000fe20000000100 */
[----:B------:R-:W-:Y:S01]  /*0430*/  FADD R18, -R18, R14 ;  /* 0x0000000e12127221 */ /* 0x000fe20000000100 */
[----:B----4-:R-:W-:-:S05]  /*0440*/  FSEL R26, R2, 1, P4 ;  /* 0x3f800000021a7808 */ /* 0x010fca0002000000 */
[----:B------:R1:W2:Y:S01]  /*0450*/  MUFU.RCP R15, R24 ;  /* 0x00000018000f7308 */ /* 0x0002a20000001000 */
[----:B------:R-:W-:-:S07]  /*0460*/  FSEL R27, R2, 1, P6 ;  /* 0x3f800000021b7808 */ /* 0x000fce0003000000 */
[----:B------:R-:W3:Y:S01]  /*0470*/  MUFU.RCP R14, R22 ;  /* 0x00000016000e7308 */ /* 0x000ee20000001000 */
[----:B------:R-:W-:Y:S01]  /*0480*/  FADD R17, -R17, R13 ;  /* 0x0000000d11117221 */ /* 0x000fe20000000100 */
[----:B------:R-:W-:Y:S01]  /*0490*/  FADD R43, -R16, R12 ;  /* 0x0000000c102b7221 */ /* 0x000fe20000000100 */
[----:B------:R-:W-:-:S04]  /*04a0*/  IMAD.WIDE R12, R25, 0x4, R50 ;  /* 0x00000004190c7825 */ /* 0x000fc800078e0232 */
[----:B------:R-:W-:Y:S01]  /*04b0*/  @!P1 FMUL R20, R20, 16777216 ;  /* 0x4b80000014149820 */ /* 0x000fe20000400000 */
[----:B------:R-:W-:Y:S01]  /*04c0*/  @!P5 FMUL R26, R26, 16777216 ;  /* 0x4b8000001a1ad820 */ /* 0x000fe20000400000 */
[----:B------:R-:W-:Y:S01]  /*04d0*/  @!P2 FMUL R27, R27, 16777216 ;  /* 0x4b8000001b1ba820 */ /* 0x000fe20000400000 */
[----:B-1----:R-:W-:-:S04]  /*04e0*/  IMAD.WIDE R24, R25, 0x4, R48 ;  /* 0x0000000419187825 */ /* 0x002fc800078e0230 */
[----:B0-----:R-:W-:Y:S01]  /*04f0*/  FMUL R20, R21, R20 ;  /* 0x0000001415147220 */ /* 0x001fe20000400000 */
[----:B--2---:R-:W-:Y:S01]  /*0500*/  FMUL R21, R15, R26 ;  /* 0x0000001a0f157220 */ /* 0x004fe20000400000 */
[----:B---3--:R-:W-:Y:S02]  /*0510*/  FMUL R16, R14, R27 ;  /* 0x0000001b0e107220 */ /* 0x008fe40000400000 */
[----:B------:R-:W2:Y:S04]  /*0520*/  LDG.E.EL.128 R12, desc[UR6][R12.64] ;  /* 0x000000060c0c7981 */ /* 0x000ea8000c2e1d00 */
[----:B------:R-:W2:Y:S01]  /*0530*/  LDG.E.EL.128 R24, desc[UR6][R24.64] ;  /* 0x0000000618187981 */ /* 0x000ea2000c2e1d00 */
[----:B------:R-:W-:-:S04]  /*0540*/  @!P3 FMUL R29, R29, 16777216 ;  /* 0x4b8000001d1db820 */ /* 0x000fc80000400000 */
[----:B------:R0:W1:Y:S02]  /*0550*/  MUFU.RCP R23, R29 ;  /* 0x0000001d00177308 */ /* 0x0000640000001000 */
[----:B0-----:R-:W-:-:S06]  /*0560*/  IMAD.WIDE R28, R41, 0x4, R54 ;  /* 0x00000004291c7825 */ /* 0x001fcc00078e0236 */
[----:B------:R-:W3:Y:S01]  /*0570*/  LDG.E.EL.128 R28, desc[UR6][R28.64] ;  /* 0x000000061c1c7981 */ /* 0x000ee2000c2e1d00 */
[----:B------:R-:W-:-:S06]  /*0580*/  IMAD.WIDE R8, R41, 0x4, R34 ;  /* 0x0000000429087825 */ /* 0x000fcc00078e0222 */
[----:B------:R-:W5:Y:S01]  /*0590*/  LDG.E.EL.128 R8, desc[UR6][R8.64] ;  /* 0x0000000608087981 */ /* 0x000f62000c2e1d00 */
[----:B------:R-:W-:-:S04]  /*05a0*/  @!P3 FMUL R42, R42, 16777216 ;  /* 0x4b8000002a2ab820 */ /* 0x000fc80000400000 */
[----:B-1----:R-:W-:Y:S01]  /*05b0*/  FMUL R42, R23, R42 ;  /* 0x0000002a172a7220 */ /* 0x002fe20000400000 */
[----:B------:R-:W-:-:S03]  /*05c0*/  FMUL R16, R16, R19 ;  /* 0x0000001310107220 */ /* 0x000fc60000400000 */
[----:B------:R-:W-:Y:S01]  /*05d0*/  FMUL R42, R42, R17 ;  /* 0x000000112a2a7220 */ /* 0x000fe20000400000 */
[----:B------:R-:W-:Y:S01]  /*05e0*/  FMUL R17, R21, R18 ;  /* 0x0000001215117220 */ /* 0x000fe20000400000 */
[----:B------:R-:W-:Y:S01]  /*05f0*/  FMUL R43, R20, R43 ;  /* 0x0000002b142b7220 */ /* 0x000fe20000400000 */
[----:B------:R-:W-:-:S06]  /*0600*/  IMAD.WIDE R20, R41, 0x4, R48 ;  /* 0x0000000429147825 */ /* 0x000fcc00078e0230 */
[----:B------:R-:W4:Y:S01]  /*0610*/  LDG.E.EL.128 R20, desc[UR6][R20.64] ;  /* 0x0000000614147981 */ /* 0x000f22000c2e1d00 */
[----:B--2---:R-:W-:Y:S01]  /*0620*/  FFMA R39, R15, R16, R27 ;  /* 0x000000100f277223 */ /* 0x004fe2000000001b */
[----:B------:R-:W-:Y:S01]  /*0630*/  FFMA R40, R14, R17, R26 ;  /* 0x000000110e287223 */ /* 0x000fe2000000001a */
[----:B------:R-:W-:-:S06]  /*0640*/  IMAD.WIDE R16, R41, 0x4, R50 ;  /* 0x0000000429107825 */ /* 0x000fcc00078e0232 */
[----:B------:R-:W4:Y:S01]  /*0650*/  LDG.E.EL.128 R16, desc[UR6][R16.64] ;  /* 0x0000000610107981 */ /* 0x000f22000c2e1d00 */
[----:B---3--:R-:W-:Y:S01]  /*0660*/  FADD R14, R28, 9.9999997473787516356e-06 ;  /* 0x3727c5ac1c0e7421 */ /* 0x008fe20000000000 */
[----:B------:R-:W-:-:S05]  /*0670*/  FADD R29, R29, 9.9999997473787516356e-06 ;  /* 0x3727c5ac1d1d7421 */ /* 0x000fca0000000000 */
[----:B------:R-:W0:Y:S01]  /*0680*/  MUFU.SQRT R14, R14 ;  /* 0x0000000e000e7308 */ /* 0x000e220000002000 */
[----:B------:R-:W-:-:S07]  /*0690*/  FADD R31, R31, 9.9999997473787516356e-06 ;  /* 0x3727c5ac1f1f7421 */ /* 0x000fce0000000000 */
[----:B------:R-:W1:Y:S01]  /*06a0*/  MUFU.SQRT R15, R29 ;  /* 0x0000001d000f7308 */ /* 0x000e620000002000 */
[----:B-----5:R-:W-:Y:S01]  /*06b0*/  FADD R7, -R11, R7 ;  /* 0x000000070b077221 */ /* 0x020fe20000000100 */
[----:B0-----:R-:W-:-:S06]  /*06c0*/  FSETP.GT.AND P6, PT, R14, 8.50705917302346158658e+37, PT ;  /* 0x7e8000000e00780b */ /* 0x001fcc0003fc4000 */
[----:B------:R-:W0:Y:S01]  /*06d0*/  MUFU.SQRT R11, R31 ;  /* 0x0000001f000b7308 */ /* 0x000e220000002000 */
[----:B------:R-:W-:Y:S01]  /*06e0*/  FSETP.GEU.AND P1, PT, R14, 1.175494350822287508e-38, PT ;  /* 0x008000000e00780b */ /* 0x000fe20003f2e000 */
[----:B------:R-:W-:Y:S01]  /*06f0*/  FADD R30, R30, 9.9999997473787516356e-06 ;  /* 0x3727c5ac1e1e7421 */ /* 0x000fe20000000000 */
[----:B-1----:R-:W-:Y:S01]  /*0700*/  FSETP.GT.AND P2, PT, R15, 8.50705917302346158658e+37, PT ;  /* 0x7e8000000f00780b */ /* 0x002fe20003f44000 */
[----:B------:R-:W-:Y:S01]  /*0710*/  FFMA R41, R13, R42, R25 ;  /* 0x0000002a0d297223 */ /* 0x000fe20000000019 */
[----:B------:R-:W-:Y:S01]  /*0720*/  FSETP.GEU.AND P3, PT, R15, 1.175494350822287508e-38, PT ;  /* 0x008000000f00780b */ /* 0x000fe20003f6e000 */
[----:B------:R-:W-:Y:S01]  /*0730*/  FFMA R42, R12, R43, R24 ;  /* 0x0000002b0c2a7223 */ /* 0x000fe20000000018 */
[----:B------:R-:W-:Y:S01]  /*0740*/  FADD R6, -R10, R6 ;  /* 0x000000060a067221 */ /* 0x000fe20000000100 */
[----:B------:R-:W1:Y:S01]  /*0750*/  MUFU.SQRT R24, R30 ;  /* 0x0000001e00187308 */ /* 0x000e620000002000 */
[----:B------:R-:W-:Y:S01]  /*0760*/  FSEL R10, R2, 1, P6 ;  /* 0x3f800000020a7808 */ /* 0x000fe20003000000 */
[----:B------:R-:W-:Y:S01]  /*0770*/  @P6 FMUL R14, R14, 0.25 ;  /* 0x3e8000000e0e6820 */ /* 0x000fe20000400000 */
[----:B0-----:R-:W-:-:S03]  /*0780*/  FSETP.GT.AND P6, PT, R11, 8.50705917302346158658e+37, PT ;  /* 0x7e8000000b00780b */ /* 0x001fc60003fc4000 */
[----:B------:R-:W-:Y:S01]  /*0790*/  @!P1 FMUL R14, R14, 16777216 ;  /* 0x4b8000000e0e9820 */ /* 0x000fe20000400000 */
[----:B------:R-:W-:Y:S01]  /*07a0*/  @!P1 FMUL R10, R10, 16777216 ;  /* 0x4b8000000a0a9820 */ /* 0x000fe20000400000 */
[----:B------:R-:W-:Y:S01]  /*07b0*/  @P2 FMUL R15, R15, 0.25 ;  /* 0x3e8000000f0f2820 */ /* 0x000fe20000400000 */
[----:B------:R-:W-:-:S03]  /*07c0*/  FSETP.GEU.AND P1, PT, R11, 1.175494350822287508e-38, PT ;  /* 0x008000000b00780b */ /* 0x000fc60003f2e000 */
[----:B------:R-:W-:Y:S01]  /*07d0*/  @!P3 FMUL R15, R15, 16777216 ;  /* 0x4b8000000f0fb820 */ /* 0x000fe20000400000 */
[----:B-1----:R-:W-:-:S03]  /*07e0*/  FSETP.GT.AND P4, PT, R24, 8.50705917302346158658e+37, PT ;  /* 0x7e8000001800780b */ /* 0x002fc60003f84000 */
[----:B------:R-:W-:Y:S02]  /*07f0*/  @P6 FMUL R11, R11, 0.25 ;  /* 0x3e8000000b0b6820 */ /* 0x000fe40000400000 */
[----:B------:R-:W0:Y:S01]  /*0800*/  MUFU.RCP R15, R15 ;  /* 0x0000000f000f7308 */ /* 0x000e220000001000 */
[----:B------:R-:W-:Y:S01]  /*0810*/  FSETP.GEU.AND P5, PT, R24, 1.175494350822287508e-38, PT ;  /* 0x008000001800780b */ /* 0x000fe20003fae000 */
[----:B------:R-:W-:Y:S02]  /*0820*/  FADD R13, -R8, R4 ;  /* 0x00000004080d7221 */ /* 0x000fe40000000100 */
[----:B------:R-:W-:Y:S01]  /*0830*/  @!P1 FMUL R11, R11, 16777216 ;  /* 0x4b8000000b0b9820 */ /* 0x000fe20000400000 */
[----:B------:R-:W-:-:S05]  /*0840*/  FSEL R4, R2, 1, P2 ;  /* 0x3f80000002047808 */ /* 0x000fca0001000000 */
[----:B------:R-:W1:Y:S01]  /*0850*/  MUFU.RCP R11, R11 ;  /* 0x0000000b000b7308 */ /* 0x000e620000001000 */
[----:B------:R-:W-:Y:S01]  /*0860*/  @!P3 FMUL R4, R4, 16777216 ;  /* 0x4b8000000404b820 */ /* 0x000fe20000400000 */
[----:B------:R-:W-:-:S03]  /*0870*/  @P4 FMUL R24, R24, 0.25 ;  /* 0x3e80000018184820 */ /* 0x000fc60000400000 */
[----:B0-----:R-:W-:Y:S01]  /*0880*/  FMUL R15, R15, R4 ;  /* 0x000000040f0f7220 */ /* 0x001fe20000400000 */
[----:B------:R-:W-:Y:S02]  /*0890*/  @!P5 FMUL R24, R24, 16777216 ;  /* 0x4b8000001818d820 */ /* 0x000fe40000400000 */
[----:B------:R-:W0:Y:S01]  /*08a0*/  MUFU.RCP R25, R14 ;  /* 0x0000000e00197308 */ /* 0x000e220000001000 */
[----:B------:R-:W-:Y:S02]  /*08b0*/  FSEL R4, R2, 1, P6 ;  /* 0x3f80000002047808 */ /* 0x000fe40003000000 */
[----:B------:R-:W-:-:S03]  /*08c0*/  IADD3 R44, R38, 0x8, RZ ;  /* 0x00000008262c7810 */ /* 0x000fc60007ffe0ff */
[----:B------:R-:W-:Y:S02]  /*08d0*/  @!P1 FMUL R4, R4, 16777216 ;  /* 0x4b80000004049820 */ /* 0x000fe40000400000 */
[----:B------:R-:W2:Y:S02]  /*08e0*/  MUFU.RCP R24, R24 ;  /* 0x0000001800187308 */ /* 0x000ea40000001000 */
[----:B-1----:R-:W-:Y:S01]  /*08f0*/  FMUL R8, R11, R4 ;  /* 0x000000040b087220 */ /* 0x002fe20000400000 */
[----:B------:R-:W-:Y:S01]  /*0900*/  LEA.HI R4, R33, R44, RZ, 0x9 ;  /* 0x0000002c21047211 */ /* 0x000fe200078f48ff */
[----:B------:R-:W-:Y:S01]  /*0910*/  FADD R12, -R9, R5 ;  /* 0x00000005090c7221 */ /* 0x000fe20000000100 */
[----:B------:R-:W-:Y:S01]  /*0920*/  FSEL R5, R2, 1, P4 ;  /* 0x3f80000002057808 */ /* 0x000fe20002000000 */
[----:B0-----:R-:W-:Y:S01]  /*0930*/  FMUL R14, R25, R10 ;  /* 0x0000000a190e7220 */ /* 0x001fe20000400000 */
[----:B------:R-:W-:-:S03]  /*0940*/  LOP3.LUT R25, R4, 0xfffffe00, RZ, 0xc0, !PT ;  /* 0xfffffe0004197812 */ /* 0x000fc600078ec0ff */
[----:B------:R-:W-:Y:S01]  /*0950*/  @!P5 FMUL R5, R5, 16777216 ;  /* 0x4b8000000505d820 */ /* 0x000fe20000400000 */
[----:B------:R-:W-:Y:S01]  /*0960*/  FMUL R8, R8, R7 ;  /* 0x0000000708087220 */ /* 0x000fe20000400000 */
[----:B------:R-:W-:Y:S02]  /*0970*/  IMAD.IADD R25, R44, 0x1, -R25 ;  /* 0x000000012c197824 */ /* 0x000fe400078e0a19 */
[----:B------:R-:W-:Y:S01]  /*0980*/  FMUL R47, R14, R13 ;  /* 0x0000000d0e2f7220 */ /* 0x000fe20000400000 */
[----:B--2---:R-:W-:Y:S01]  /*0990*/  FMUL R45, R24, R5 ;  /* 0x00000005182d7220 */ /* 0x004fe20000400000 */
[----:B------:R-:W-:Y:S01]  /*09a0*/  FMUL R46, R15, R12 ;  /* 0x0000000c0f2e7220 */ /* 0x000fe20000400000 */
[C---:B------:R-:W-:Y:S02]  /*09b0*/  IMAD.IADD R27, R25.reuse, 0x1, R32 ;  /* 0x00000001191b7824 */ /* 0x040fe400078e0220 */
[----:B------:R-:W-:-:S04]  /*09c0*/  IMAD.WIDE R12, R25, 0x4, R54 ;  /* 0x00000004190c7825 */ /* 0x000fc800078e0236 */
[----:B------:R-:W-:Y:S01]  /*09d0*/  FMUL R45, R45, R6 ;  /* 0x000000062d2d7220 */ /* 0x000fe20000400000 */
[----:B------:R-:W-:Y:S02]  /*09e0*/  CS2R R4, SRZ ;  /* 0x0000000000047805 */ /* 0x000fe4000001ff00 */
[----:B------:R-:W-:Y:S01]  /*09f0*/  CS2R R6, SRZ ;  /* 0x0000000000067805 */ /* 0x000fe2000001ff00 */
[----:B------:R-:W-:Y:S01]  /*0a00*/  IMAD.WIDE R26, R27, 0x4, R56 ;  /* 0x000000041b1a7825 */ /* 0x000fe200078e0238 */
[----:B------:R-:W2:Y:S04]  /*0a10*/  LDG.E.EL.128 R12, desc[UR6][R12.64] ;  /* 0x000000060c0c7981 */ /* 0x000ea8000c2e1d00 */
[----:B------:R-:W3:Y:S01]  /*0a20*/  @!P0 LDG.E.EL.128 R4, desc[UR6][R26.64] ;  /* 0x000000061a048981 */ /* 0x000ee2000c2e1d00 */
[----:B------:R-:W-:-:S05]  /*0a30*/  VIADD R52, R38, 0xc ;  /* 0x0000000c26347836 */ /* 0x000fca0000000000 */
[----:B------:R-:W-:-:S04]  /*0a40*/  LEA.HI R33, R33, R52, RZ, 0x9 ;  /* 0x0000003421217211 */ /* 0x000fc800078f48ff */
[----:B------:R-:W-:-:S04]  /*0a50*/  LOP3.LUT R33, R33, 0xfffffe00, RZ, 0xc0, !PT ;  /* 0xfffffe0021217812 */ /* 0x000fc800078ec0ff */
[----:B------:R-:W-:Y:S01]  /*0a60*/  IADD3 R53, R52, -R33, RZ ;  /* 0x8000002134357210 */ /* 0x000fe20007ffe0ff */
[----:B----4-:R-:W-:Y:S01]  /*0a70*/  FFMA R43, R19, R8, R23 ;  /* 0x00000008132b7223 */ /* 0x010fe20000000017 */
[----:B------:R-:W-:-:S06]  /*0a80*/  IMAD.WIDE R8, R25, 0x4, R34 ;  /* 0x0000000419087825 */ /* 0x000fcc00078e0222 */
[----:B------:R-:W3:Y:S01]  /*0a90*/  LDG.E.EL.128 R8, desc[UR6][R8.64] ;  /* 0x0000000608087981 */ /* 0x000ee2000c2e1d00 */
[----:B------:R-:W-:Y:S01]  /*0aa0*/  FFMA R46, R17, R46, R21 ;  /* 0x0000002e112e7223 */ /* 0x000fe20000000015 */
[----:B------:R-:W-:Y:S02]  /*0ab0*/  IMAD.IADD R17, R53, 0x1, R32 ;  /* 0x0000000135117824 */ /* 0x000fe400078e0220 */
[----:B------:R-:W-:Y:S01]  /*0ac0*/  FFMA R47, R16, R47, R20 ;  /* 0x0000002f102f7223 */ /* 0x000fe20000000014 */
[----:B------:R-:W-:-:S04]  /*0ad0*/  IMAD.WIDE R20, R25, 0x4, R48 ;  /* 0x0000000419147825 */ /* 0x000fc800078e0230 */
[----:B------:R-:W-:-:S04]  /*0ae0*/  IMAD.WIDE R56, R17, 0x4, R56 ;  /* 0x0000000411387825 */ /* 0x000fc800078e0238 */
[----:B------:R-:W-:-:S04]  /*0af0*/  IMAD.WIDE R16, R25, 0x4, R50 ;  /* 0x0000000419107825 */ /* 0x000fc800078e0232 */
[----:B------:R-:W-:Y:S02]  /*0b00*/  FFMA R45, R18, R45, R22 ;  /* 0x0000002d122d7223 */ /* 0x000fe40000000016 */
[----:B------:R-:W4:Y:S04]  /*0b10*/  LDG.E.EL.128 R20, desc[UR6][R20.64] ;  /* 0x0000000614147981 */ /* 0x000f28000c2e1d00 */
[----:B------:R-:W4:Y:S01]  /*0b20*/  LDG.E.EL.128 R16, desc[UR6][R16.64] ;  /* 0x0000000610107981 */ /* 0x000f22000c2e1d00 */
[----:B------:R-:W-:-:S06]  /*0b30*/  IMAD.WIDE R28, R53, 0x4, R54 ;  /* 0x00000004351c7825 */ /* 0x000fcc00078e0236 */
[----:B------:R-:W5:Y:S01]  /*0b40*/  LDG.E.EL.128 R28, desc[UR6][R28.64] ;  /* 0x000000061c1c7981 */ /* 0x000f62000c2e1d00 */
[----:B--2---:R-:W-:Y:S01]  /*0b50*/  FADD R15, R15, 9.9999997473787516356e-06 ;  /* 0x3727c5ac0f0f7421 */ /* 0x004fe20000000000 */
[----:B------:R-:W-:Y:S01]  /*0b60*/  FADD R13, R13, 9.9999997473787516356e-06 ;  /* 0x3727c5ac0d0d7421 */ /* 0x000fe20000000000 */
[----:B------:R-:W-:Y:S01]  /*0b70*/  FADD R14, R14, 9.9999997473787516356e-06 ;  /* 0x3727c5ac0e0e7421 */ /* 0x000fe20000000000 */
[----:B------:R-:W-:Y:S01]  /*0b80*/  FADD R12, R12, 9.9999997473787516356e-06 ;  /* 0x3727c5ac0c0c7421 */ /* 0x000fe20000000000 */
[----:B------:R-:W0:Y:S01]  /*0b90*/  S2UR UR5, SR_CgaCtaId ;  /* 0x00000000000579c3 */ /* 0x000e220000008800 */
[----:B---3--:R-:W-:Y:S02]  /*0ba0*/  FADD R7, -R11, R7 ;  /* 0x000000070b077221 */ /* 0x008fe40000000100 */
[----:B------:R-:W1:Y:S02]  /*0bb0*/  MUFU.SQRT R11, R15 ;  /* 0x0000000f000b7308 */ /* 0x000e640000002000 */
[----:B-1----:R-:W-:-:S02]  /*0bc0*/  FSETP.GT.AND P1, PT, R11, 8.50705917302346158658e+37, PT ;  /* 0x7e8000000b00780b */ /* 0x002fc40003f24000 */
[----:B------:R-:W-:Y:S01]  /*0bd0*/  FSETP.GEU.AND P2, PT, R11, 1.175494350822287508e-38, PT ;  /* 0x008000000b00780b */ /* 0x000fe20003f4e000 */
[----:B------:R-:W-:-:S10]  /*0be0*/  FADD R10, -R10, R6 ;  /* 0x000000060a0a7221 */ /* 0x000fd40000000100 */
[----:B------:R-:W-:-:S04]  /*0bf0*/  @P1 FMUL R11, R11, 0.25 ;  /* 0x3e8000000b0b1820 */ /* 0x000fc80000400000 */
[----:B------:R-:W-:-:S04]  /*0c00*/  @!P2 FMUL R11, R11, 16777216 ;  /* 0x4b8000000b0ba820 */ /* 0x000fc80000400000 */
[----:B------:R-:W1:Y:S01]  /*0c10*/  MUFU.RCP R6, R11 ;  /* 0x0000000b00067308 */ /* 0x000e620000001000 */
[----:B------:R-:W-:Y:S01]  /*0c20*/  FADD R5, -R9, R5 ;  /* 0x0000000509057221 */ /* 0x000fe20000000100 */
[----:B------:R-:W-:-:S05]  /*0c30*/  FSEL R9, R2, 1, P1 ;  /* 0x3f80000002097808 */ /* 0x000fca0000800000 */
[----:B------:R-:W-:-:S04]  /*0c40*/  @!P2 FMUL R9, R9, 16777216 ;  /* 0x4b8000000909a820 */ /* 0x000fc80000400000 */
[----:B-1----:R-:W-:Y:S02]  /*0c50*/  FMUL R6, R6, R9 ;  /* 0x0000000906067220 */ /* 0x002fe40000400000 */
[----:B------:R-:W1:Y:S02]  /*0c60*/  MUFU.SQRT R9, R13 ;  /* 0x0000000d00097308 */ /* 0x000e640000002000 */
[----:B------:R-:W-:-:S06]  /*0c70*/  FMUL R26, R6, R7 ;  /* 0x00000007061a7220 */ /* 0x000fcc0000400000 */
[----:B------:R-:W2:Y:S01]  /*0c80*/  MUFU.SQRT R7, R14 ;  /* 0x0000000e00077308 */ /* 0x000ea20000002000 */
[C---:B-1----:R-:W-:Y:S02]  /*0c90*/  FSETP.GT.AND P1, PT, R9.reuse, 8.50705917302346158658e+37, PT ;  /* 0x7e8000000900780b */ /* 0x042fe40003f24000 */
[----:B------:R-:W-:Y:S02]  /*0ca0*/  FSETP.GEU.AND P2, PT, R9, 1.175494350822287508e-38, PT ;  /* 0x008000000900780b */ /* 0x000fe40003f4e000 */
[----:B------:R-:W-:-:S09]  /*0cb0*/  FSEL R11, R2, 1, P1 ;  /* 0x3f800000020b7808 */ /* 0x000fd20000800000 */
[----:B------:R-:W-:Y:S01]  /*0cc0*/  @P1 FMUL R9, R9, 0.25 ;  /* 0x3e80000009091820 */ /* 0x000fe20000400000 */
[----:B--2---:R-:W-:Y:S01]  /*0cd0*/  FSETP.GT.AND P1, PT, R7, 8.50705917302346158658e+37, PT ;  /* 0x7e8000000700780b */ /* 0x004fe20003f24000 */
[----:B------:R-:W-:Y:S02]  /*0ce0*/  @!P2 FMUL R11, R11, 16777216 ;  /* 0x4b8000000b0ba820 */ /* 0x000fe40000400000 */
[----:B------:R-:W-:Y:S01]  /*0cf0*/  @!P2 FMUL R9, R9, 16777216 ;  /* 0x4b8000000909a820 */ /* 0x000fe20000400000 */
[----:B------:R-:W-:-:S09]  /*0d00*/  FSETP.GEU.AND P2, PT, R7, 1.175494350822287508e-38, PT ;  /* 0x008000000700780b */ /* 0x000fd20003f4e000 */
[----:B------:R-:W-:-:S04]  /*0d10*/  @P1 FMUL R7, R7, 0.25 ;  /* 0x3e80000007071820 */ /* 0x000fc80000400000 */
[----:B------:R-:W-:Y:S01]  /*0d20*/  @!P2 FMUL R7, R7, 16777216 ;  /* 0x4b8000000707a820 */ /* 0x000fe20000400000 */
[----:B------:R-:W1:Y:S01]  /*0d30*/  MUFU.RCP R24, R9 ;  /* 0x0000000900187308 */ /* 0x000e620000001000 */
[----:B------:R-:W-:-:S07]  /*0d40*/  FSEL R6, R2, 1, P1 ;  /* 0x3f80000002067808 */ /* 0x000fce0000800000 */
[----:B------:R-:W2:Y:S01]  /*0d50*/  MUFU.RCP R7, R7 ;  /* 0x0000000700077308 */ /* 0x000ea20000001000 */
[----:B------:R-:W-:Y:S01]  /*0d60*/  @!P2 FMUL R6, R6, 16777216 ;  /* 0x4b8000000606a820 */ /* 0x000fe20000400000 */
[----:B-1----:R-:W-:-:S03]  /*0d70*/  FMUL R24, R24, R11 ;  /* 0x0000000b18187220 */ /* 0x002fc60000400000 */
[----:B--2---:R-:W-:Y:S01]  /*0d80*/  FMUL R9, R7, R6 ;  /* 0x0000000607097220 */ /* 0x004fe20000400000 */
[----:B------:R-:W-:-:S03]  /*0d90*/  FMUL R6, R24, R5 ;  /* 0x0000000518067220 */ /* 0x000fc60000400000 */
[----:B------:R-:W-:Y:S02]  /*0da0*/  FMUL R5, R9, R10 ;  /* 0x0000000a09057220 */ /* 0x000fe40000400000 */
[----:B------:R-:W1:Y:S02]  /*0db0*/  MUFU.SQRT R9, R12 ;  /* 0x0000000c00097308 */ /* 0x000e640000002000 */
[C---:B-1----:R-:W-:Y:S02]  /*0dc0*/  FSETP.GT.AND P1, PT, R9.reuse, 8.50705917302346158658e+37, PT ;  /* 0x7e8000000900780b */ /* 0x042fe40003f24000 */
[----:B------:R-:W-:Y:S01]  /*0dd0*/  FSETP.GEU.AND P2, PT, R9, 1.175494350822287508e-38, PT ;  /* 0x008000000900780b */ /* 0x000fe20003f4e000 */
[----:B----4-:R-:W-:-:S10]  /*0de0*/  FFMA R18, R18, R5, R22 ;  /* 0x0000000512127223 */ /* 0x010fd40000000016 */
[----:B------:R-:W-:-:S04]  /*0df0*/  @P1 FMUL R9, R9, 0.25 ;  /* 0x3e80000009091820 */ /* 0x000fc80000400000 */
[----:B------:R-:W-:-:S04]  /*0e00*/  @!P2 FMUL R9, R9, 16777216 ;  /* 0x4b8000000909a820 */ /* 0x000fc80000400000 */
[----:B------:R-:W1:Y:S01]  /*0e10*/  MUFU.RCP R5, R9 ;  /* 0x0000000900057308 */ /* 0x000e620000001000 */
[----:B------:R-:W-:Y:S01]  /*0e20*/  FFMA R17, R17, R6, R21 ;  /* 0x0000000611117223 */ /* 0x000fe20000000015 */
[----:B------:R-:W-:-:S05]  /*0e30*/  FSEL R6, R2, 1, P1 ;  /* 0x3f80000002067808 */ /* 0x000fca0000800000 */
[----:B------:R-:W-:Y:S01]  /*0e40*/  @!P2 FMUL R6, R6, 16777216 ;  /* 0x4b8000000606a820 */ /* 0x000fe20000400000 */
[----:B------:R-:W-:-:S03]  /*0e50*/  FADD R4, -R8, R4 ;  /* 0x0000000408047221 */ /* 0x000fc60000000100 */
[----:B-1----:R-:W-:Y:S01]  /*0e60*/  FMUL R5, R5, R6 ;  /* 0x0000000605057220 */ /* 0x002fe20000400000 */
[----:B------:R-:W-:Y:S02]  /*0e70*/  IMAD.SHL.U32 R6, R0, 0x4, RZ ;  /* 0x0000000400067824 */ /* 0x000fe400078e00ff */
[----:B-----5:R-:W-:Y:S01]  /*0e80*/  FADD R28, R28, 9.9999997473787516356e-06 ;  /* 0x3727c5ac1c1c7421 */ /* 0x020fe20000000000 */
[----:B------:R-:W-:Y:S02]  /*0e90*/  FADD R29, R29, 9.9999997473787516356e-06 ;  /* 0x3727c5ac1d1d7421 */ /* 0x000fe40000000000 */
[----:B------:R-:W-:Y:S01]  /*0ea0*/  LOP3.LUT R8, R6, 0xfc, RZ, 0xc0, !PT ;  /* 0x000000fc06087812 */ /* 0x000fe200078ec0ff */
[----:B------:R-:W-:Y:S01]  /*0eb0*/  FMUL R5, R5, R4 ;  /* 0x0000000405057220 */ /* 0x000fe20000400000 */
[----:B------:R-:W-:Y:S02]  /*0ec0*/  FFMA R19, R19, R26, R23 ;  /* 0x0000001a13137223 */ /* 0x000fe40000000017 */
[----:B------:R-:W-:-:S02]  /*0ed0*/  PRMT R21, R8, 0x6540, R3 ;  /* 0x0000654008157816 */ /* 0x000fc40000000003 */
[----:B------:R-:W1:Y:S01]  /*0ee0*/  MUFU.SQRT R3, R28 ;  /* 0x0000001c00037308 */ /* 0x000e620000002000 */
[----:B------:R-:W-:Y:S02]  /*0ef0*/  CS2R R24, SRZ ;  /* 0x0000000000187805 */ /* 0x000fe4000001ff00 */
[----:B------:R-:W-:Y:S01]  /*0f00*/  CS2R R26, SRZ ;  /* 0x00000000001a7805 */ /* 0x000fe2000001ff00 */
[----:B------:R-:W-:-:S04]  /*0f10*/  IMAD.WIDE R34, R53, 0x4, R34 ;  /* 0x0000000435227825 */ /* 0x000fc800078e0222 */
[----:B------:R-:W-:Y:S01]  /*0f20*/  FFMA R16, R16, R5, R20 ;  /* 0x0000000510107223 */ /* 0x000fe20000000014 */
[--C-:B------:R-:W-:Y:S01]  /*0f30*/  SHF.R.U32.HI R5, RZ, 0x4, R0.reuse ;  /* 0x00000004ff057819 */ /* 0x100fe20000011600 */
[----:B------:R-:W-:Y:S01]  /*0f40*/  UMOV UR4, 0x400 ;  /* 0x0000040000047882 */ /* 0x000fe20000000000 */
[----:B------:R2:W3:Y:S01]  /*0f50*/  MUFU.SQRT R12, R29 ;  /* 0x0000001d000c7308 */ /* 0x0004e20000002000 */
[----:B------:R-:W-:Y:S01]  /*0f60*/  SHF.R.U32.HI R7, RZ, 0x6, R0 ;  /* 0x00000006ff077819 */ /* 0x000fe20000011600 */
[----:B0-----:R-:W-:Y:S01]  /*0f70*/  UPRMT UR4, UR5, 0x654, UR4 ;  /* 0x0000065405047896 */ /* 0x001fe20008000004 */
[----:B------:R-:W-:Y:S01]  /*0f80*/  LOP3.LUT R5, R5, 0xc, RZ, 0xc0, !PT ;  /* 0x0000000c05057812 */ /* 0x000fe200078ec0ff */
[----:B------:R-:W4:Y:S01]  /*0f90*/  @!P0 LDG.E.EL.128 R24, desc[UR6][R56.64] ;  /* 0x0000000638188981 */ /* 0x000f22000c2e1d00 */
[----:B------:R-:W-:Y:S02]  /*0fa0*/  SGXT.U32 R7, R7, 0x2 ;  /* 0x000000020707781a */ /* 0x000fe40000000000 */
[----:B------:R-:W-:Y:S01]  /*0fb0*/  LOP3.LUT R4, R0, 0xff, RZ, 0xc0, !PT ;  /* 0x000000ff00047812 */ /* 0x000fe200078ec0ff */
[----:B------:R-:W4:Y:S01]  /*0fc0*/  LDG.E.EL.128 R32, desc[UR6][R34.64] ;  /* 0x0000000622207981 */ /* 0x000f22000c2e1d00 */
[----:B------:R-:W-:Y:S01]  /*0fd0*/  LOP3.LUT R6, R6, 0x3fc, RZ, 0xc0, !PT ;  /* 0x000003fc06067812 */ /* 0x000fe200078ec0ff */
[----:B--2---:R-:W-:Y:S01]  /*0fe0*/  VIADD R29, R5, UR4 ;  /* 0x00000004051d7c36 */ /* 0x004fe20008000000 */
[----:B------:R-:W-:-:S02]  /*0ff0*/  LOP3.LUT R52, R52, R7, RZ, 0xfc, !PT ;  /* 0x0000000734347212 */ /* 0x000fc400078efcff */
[-C--:B------:R-:W-:Y:S02]  /*1000*/  LOP3.LUT R44, R44, R7.reuse, RZ, 0xfc, !PT ;  /* 0x000000072c2c7212 */ /* 0x080fe400078efcff */
[-C--:B------:R-:W-:Y:S02]  /*1010*/  LOP3.LUT R38, R38, R7.reuse, RZ, 0xfc, !PT ;  /* 0x0000000726267212 */ /* 0x080fe400078efcff */
[----:B------:R-:W-:Y:S02]  /*1020*/  LOP3.LUT R14, R37, R7, RZ, 0xfc, !PT ;  /* 0x00000007250e7212 */ /* 0x000fe400078efcff */
[----:B------:R-:W-:Y:S02]  /*1030*/  LEA R0, R4, UR4, 0x2 ;  /* 0x0000000404007c11 */ /* 0x000fe4000f8e10ff */
[C---:B------:R-:W-:Y:S02]  /*1040*/  LOP3.LUT R4, R6.reuse, 0x400, RZ, 0xfc, !PT ;  /* 0x0000040006047812 */ /* 0x040fe400078efcff */
[----:B------:R-:W-:-:S02]  /*1050*/  LOP3.LUT R5, R6, 0x800, RZ, 0xfc, !PT ;  /* 0x0000080006057812 */ /* 0x000fc400078efcff */
[----:B------:R-:W-:Y:S02]  /*1060*/  LOP3.LUT R7, R6, 0xc00, RZ, 0xfc, !PT ;  /* 0x00000c0006077812 */ /* 0x000fe400078efcff */
[----:B-1----:R-:W-:Y:S02]  /*1070*/  FSETP.GT.AND P3, PT, R3, 8.50705917302346158658e+37, PT ;  /* 0x7e8000000300780b */ /* 0x002fe40003f64000 */
[----:B---3--:R-:W-:Y:S02]  /*1080*/  FSETP.GT.AND P2, PT, R12, 8.50705917302346158658e+37, PT ;  /* 0x7e8000000c00780b */ /* 0x008fe40003f44000 */
[----:B------:R-:W-:Y:S02]  /*1090*/  SHF.R.U32.HI R4, RZ, 0x6, R4 ;  /* 0x00000006ff047819 */ /* 0x000fe40000011604 */
[----:B------:R-:W-:Y:S02]  /*10a0*/  SHF.R.U32.HI R5, RZ, 0x6, R5 ;  /* 0x00000006ff057819 */ /* 0x000fe40000011605 */
[----:B------:R-:W-:-:S02]  /*10b0*/  SHF.R.U32.HI R7, RZ, 0x6, R7 ;  /* 0x00000006ff077819 */ /* 0x000fc40000011607 */
[----:B------:R-:W-:Y:S02]  /*10c0*/  LOP3.LUT R4, R4, 0x1c, RZ, 0xc0, !PT ;  /* 0x0000001c04047812 */ /* 0x000fe400078ec0ff */
[----:B------:R-:W-:Y:S02]  /*10d0*/  LOP3.LUT R5, R5, 0x2c, RZ, 0xc0, !PT ;  /* 0x0000002c05057812 */ /* 0x000fe400078ec0ff */
[----:B------:R-:W-:Y:S02]  /*10e0*/  LOP3.LUT R7, R7, 0x3c, RZ, 0xc0, !PT ;  /* 0x0000003c07077812 */ /* 0x000fe400078ec0ff */
[----:B------:R-:W-:Y:S01]  /*10f0*/  FSETP.GEU.AND P6, PT, R42, RZ, PT ;  /* 0x000000ff2a00720b */ /* 0x000fe20003fce000 */
[----:B------:R-:W-:-:S04]  /*1100*/  IMAD.WIDE R8, R53, 0x4, R48 ;  /* 0x0000000435087825 */ /* 0x000fc800078e0230 */
[----:B------:R-:W-:Y:S01]  /*1110*/  FADD R31, R31, 9.9999997473787516356e-06 ;  /* 0x3727c5ac1f1f7421 */ /* 0x000fe20000000000 */
[----:B------:R-:W-:Y:S02]  /*1120*/  FSETP.GEU.AND P5, PT, R3, 1.175494350822287508e-38, PT ;  /* 0x008000000300780b */ /* 0x000fe40003fae000 */
[----:B------:R-:W-:Y:S01]  /*1130*/  FSEL R11, R42, RZ, P6 ;  /* 0x000000ff2a0b7208 */ /* 0x000fe20003000000 */
[----:B------:R-:W-:Y:S02]  /*1140*/  VIADD R37, R4, UR4 ;  /* 0x0000000404257c36 */ /* 0x000fe40008000000 */
[----:B------:R-:W-:Y:S02]  /*1150*/  VIADD R5, R5, UR4 ;  /* 0x0000000405057c36 */ /* 0x000fe40008000000 */
[----:B------:R-:W-:Y:S02]  /*1160*/  VIADD R7, R7, UR4 ;  /* 0x0000000407077c36 */ /* 0x000fe40008000000 */
[----:B------:R-:W-:Y:S01]  /*1170*/  @P3 FMUL R3, R3, 0.25 ;  /* 0x3e80000003033820 */ /* 0x000fe20000400000 */
[----:B------:R-:W-:Y:S01]  /*1180*/  IMAD.WIDE R50, R53, 0x4, R50 ;  /* 0x0000000435327825 */ /* 0x000fe200078e0232 */
[----:B------:R-:W-:Y:S01]  /*1190*/  FSEL R20, R2, 1, P3 ;  /* 0x3f80000002147808 */ /* 0x000fe20001800000 */
[----:B------:R0:W-:Y:S01]  /*11a0*/  MUFU.SQRT R23, R31 ;  /* 0x0000001f00177308 */ /* 0x0001e20000002000 */
[----:B------:R-:W-:Y:S01]  /*11b0*/  FSETP.GEU.AND P3, PT, R12, 1.175494350822287508e-38, PT ;  /* 0x008000000c00780b */ /* 0x000fe20003f6e000 */
[----:B------:R-:W-:-:S02]  /*11c0*/  IMAD R13, R38, 0x100, R21 ;  /* 0x00000100260d7824 */ /* 0x000fc400078e0215 */
[----:B------:R-:W-:Y:S01]  /*11d0*/  @P2 FMUL R12, R12, 0.25 ;  /* 0x3e8000000c0c2820 */ /* 0x000fe20000400000 */
[----:B------:R-:W-:Y:S01]  /*11e0*/  FSEL R28, R2, 1, P2 ;  /* 0x3f800000021c7808 */ /* 0x000fe20001000000 */
[----:B------:R1:W-:Y:S01]  /*11f0*/  STS [R0], R11 ;  /* 0x0000000b00007388 */ /* 0x0003e20000000800 */
[----:B------:R-:W-:Y:S01]  /*1200*/  FSETP.GTU.AND P2, PT, R11, RZ, PT ;  /* 0x000000ff0b00720b */ /* 0x000fe20003f4c000 */
[C---:B------:R-:W-:Y:S01]  /*1210*/  IMAD R38, R6.reuse, 0x4, R5 ;  /* 0x0000000406267824 */ /* 0x040fe200078e0205 */
[C---:B------:R-:W-:Y:S01]  /*1220*/  LEA R29, R6.reuse, R29, 0x2 ;  /* 0x0000001d061d7211 */ /* 0x040fe200078e10ff */
[C---:B0-----:R-:W-:Y:S01]  /*1230*/  IMAD R31, R6.reuse, 0x4, R7 ;  /* 0x00000004061f7824 */ /* 0x041fe200078e0207 */
[----:B------:R-:W-:Y:S01]  /*1240*/  LEA R37, R6, R37, 0x2 ;  /* 0x0000002506257211 */ /* 0x000fe200078e10ff */
[----:B------:R-:W-:Y:S01]  /*1250*/  FADD R30, R30, 9.9999997473787516356e-06 ;  /* 0x3727c5ac1e1e7421 */ /* 0x000fe20000000000 */
[----:B------:R-:W2:Y:S01]  /*1260*/  LDG.E.EL.128 R4, desc[UR6][R50.64] ;  /* 0x0000000632047981 */ /* 0x000ea2000c2e1d00 */
[----:B------:R-:W-:Y:S01]  /*1270*/  ISETP.GE.AND P1, PT, R21, 0x100, PT ;  /* 0x000001001500780c */ /* 0x000fe20003f26270 */
[----:B------:R-:W-:Y:S01]  /*1280*/  IMAD R15, R44, 0x100, R21 ;  /* 0x000001002c0f7824 */ /* 0x000fe200078e0215 */
[----:B------:R-:W-:Y:S01]  /*1290*/  LEA R14, R14, R21, 0x8 ;  /* 0x000000150e0e7211 */ /* 0x000fe200078e40ff */
[----:B-1----:R-:W2:Y:S01]  /*12a0*/  LDG.E.EL.128 R8, desc[UR6][R8.64] ;  /* 0x0000000608087981 */ /* 0x002ea2000c2e1d00 */
[----:B------:R-:W0:Y:S01]  /*12b0*/  MUFU.SQRT R22, R30 ;  /* 0x0000001e00167308 */ /* 0x000e220000002000 */
[----:B------:R-:W-:Y:S01]  /*12c0*/  ULDC.64 UR4, c[0x0][0x240] ;  /* 0x0000900000047ab9 */ /* 0x000fe20000000a00 */
[----:B0-----:R-:W-:-:S02]  /*12d0*/  FSETP.GT.AND P4, PT, R22, 8.50705917302346158658e+37, PT ;  /* 0x7e8000001600780b */ /* 0x001fc40003f84000 */
[----:B------:R-:W-:Y:S02]  /*12e0*/  FSETP.GEU.AND P6, PT, R22, 1.175494350822287508e-38, PT ;  /* 0x008000001600780b */ /* 0x000fe40003fce000 */
[----:B------:R-:W-:-:S09]  /*12f0*/  FSEL R30, R2, 1, P4 ;  /* 0x3f800000021e7808 */ /* 0x000fd20002000000 */
[----:B------:R-:W-:Y:S01]  /*1300*/  @P4 FMUL R22, R22, 0.25 ;  /* 0x3e80000016164820 */ /* 0x000fe20000400000 */
[C---:B------:R-:W-:Y:S01]  /*1310*/  FSETP.GT.AND P4, PT, R23.reuse, 8.50705917302346158658e+37, PT ;  /* 0x7e8000001700780b */ /* 0x040fe20003f84000 */
[----:B------:R-:W-:Y:S02]  /*1320*/  @!P6 FMUL R30, R30, 16777216 ;  /* 0x4b8000001e1ee820 */ /* 0x000fe40000400000 */
[----:B------:R-:W-:Y:S01]  /*1330*/  @!P6 FMUL R22, R22, 16777216 ;  /* 0x4b8000001616e820 */ /* 0x000fe20000400000 */
[----:B------:R-:W-:Y:S01]  /*1340*/  FSETP.GEU.AND P6, PT, R23, 1.175494350822287508e-38, PT ;  /* 0x008000001700780b */ /* 0x000fe20003fce000 */
[----:B------:R-:W-:Y:S01]  /*1350*/  @!P3 FMUL R12, R12, 16777216 ;  /* 0x4b8000000c0cb820 */ /* 0x000fe20000400000 */
[----:B------:R-:W-:-:S07]  /*1360*/  FSEL R2, R2, 1, P4 ;  /* 0x3f80000002027808 */ /* 0x000fce0002000000 */
[----:B------:R-:W-:Y:S01]  /*1370*/  @P4 FMUL R23, R23, 0.25 ;  /* 0x3e80000017174820 */ /* 0x000fe20000400000 */
[----:B------:R-:W-:-:S03]  /*1380*/  FSETP.GEU.AND P4, PT, R41, RZ, PT ;  /* 0x000000ff2900720b */ /* 0x000fc60003f8e000 */
[----:B------:R-:W-:Y:S01]  /*1390*/  @!P6 FMUL R23, R23, 16777216 ;  /* 0x4b8000001717e820 */ /* 0x000fe20000400000 */
[----:B------:R-:W-:Y:S01]  /*13a0*/  @!P6 FMUL R2, R2, 16777216 ;  /* 0x4b8000000202e820 */ /* 0x000fe20000400000 */
[----:B------:R-:W-:Y:S01]  /*13b0*/  FSETP.GEU.AND P6, PT, R39, RZ, PT ;  /* 0x000000ff2700720b */ /* 0x000fe20003fce000 */
[----:B------:R-:W-:Y:S01]  /*13c0*/  @!P5 FMUL R3, R3, 16777216 ;  /* 0x4b8000000303d820 */ /* 0x000fe20000400000 */
[----:B------:R-:W-:Y:S02]  /*13d0*/  FSEL R53, R41, RZ, P4 ;  /* 0x000000ff29357208 */ /* 0x000fe40002000000 */
[----:B------:R-:W-:Y:S02]  /*13e0*/  FSEL R39, R39, RZ, P6 ;  /* 0x000000ff27277208 */ /* 0x000fe40003000000 */
[----:B------:R-:W-:Y:S01]  /*13f0*/  FSETP.GEU.AND P4, PT, R40, RZ, PT ;  /* 0x000000ff2800720b */ /* 0x000fe20003f8e000 */
[----:B------:R-:W0:Y:S01]  /*1400*/  MUFU.RCP R23, R23 ;  /* 0x0000001700177308 */ /* 0x000e220000001000 */
[----:B------:R-:W-:Y:S01]  /*1410*/  FSETP.GTU.AND P6, PT, R39, RZ, PT ;  /* 0x000000ff2700720b */ /* 0x000fe20003fcc000 */
[----:B------:R-:W-:Y:S01]  /*1420*/  @!P3 FMUL R28, R28, 16777216 ;  /* 0x4b8000001c1cb820 */ /* 0x000fe20000400000 */
[----:B------:R-:W-:-:S05]  /*1430*/  FSEL R49, R40, RZ, P4 ;  /* 0x000000ff28317208 */ /* 0x000fca0002000000 */
[----:B------:R-:W1:Y:S01]  /*1440*/  MUFU.RCP R3, R3 ;  /* 0x0000000300037308 */ /* 0x000e620000001000 */
[----:B------:R-:W-:Y:S02]  /*1450*/  SEL R40, RZ, 0x1, P6 ;  /* 0x00000001ff287807 */ /* 0x000fe40003000000 */
[----:B------:R-:W-:-:S05]  /*1460*/  FSETP.GTU.AND P6, PT, R49, RZ, PT ;  /* 0x000000ff3100720b */ /* 0x000fca0003fcc000 */
[----:B------:R-:W3:Y:S01]  /*1470*/  MUFU.RCP R41, R22 ;  /* 0x0000001600297308 */ /* 0x000ee20000001000 */
[----:B------:R-:W-:Y:S01]  /*1480*/  @!P5 FMUL R20, R20, 16777216 ;  /* 0x4b8000001414d820 */ /* 0x000fe20000400000 */
[----:B0-----:R-:W-:Y:S01]  /*1490*/  FMUL R2, R23, R2 ;  /* 0x0000000217027220 */ /* 0x001fe20000400000 */
[C---:B------:R-:W-:Y:S02]  /*14a0*/  FSETP.GEU.AND P5, PT, R46.reuse, RZ, PT ;  /* 0x000000ff2e00720b */ /* 0x040fe40003fae000 */
[----:B-1----:R-:W-:Y:S02]  /*14b0*/  FMUL R23, R3, R20 ;  /* 0x0000001403177220 */ /* 0x002fe40000400000 */
[----:B------:R-:W-:Y:S02]  /*14c0*/  FSEL R3, R46, RZ, P5 ;  /* 0x000000ff2e037208 */ /* 0x000fe40002800000 */
[----:B------:R-:W-:Y:S02]  /*14d0*/  FSETP.GEU.AND P3, PT, R45, RZ, PT ;  /* 0x000000ff2d00720b */ /* 0x000fe40003f6e000 */
[----:B------:R-:W-:Y:S01]  /*14e0*/  FSETP.GEU.AND P5, PT, R16, RZ, PT ;  /* 0x000000ff1000720b */ /* 0x000fe20003fae000 */
[----:B---3--:R-:W-:Y:S01]  /*14f0*/  FMUL R41, R41, R30 ;  /* 0x0000001e29297220 */ /* 0x008fe20000400000 */
[----:B------:R0:W-:Y:S04]  /*1500*/  STS [R0+0xc0c], R39 ;  /* 0x000c0c2700007388 */ /* 0x0001e80000000800 */
[----:B------:R1:W-:Y:S04]  /*1510*/  STS [R0+0x808], R49 ;  /* 0x0008083100007388 */ /* 0x0003e80000000800 */
[----:B------:R-:W-:Y:S04]  /*1520*/  STS [R0+0x404], R53 ;  /* 0x0004043500007388 */ /* 0x000fe80000000800 */
[----:B------:R3:W-:Y:S01]  /*1530*/  STS [R0+0x1414], R3 ;  /* 0x0014140300007388 */ /* 0x0007e20000000800 */
[----:B------:R-:W-:Y:S01]  /*1540*/  FSETP.GTU.AND P4, PT, R53, RZ, PT ;  /* 0x000000ff3500720b */ /* 0x000fe20003f8c000 */
[----:B------:R-:W-:-:S02]  /*1550*/  IMAD R21, R52, 0x100, R21 ;  /* 0x0000010034157824 */ /* 0x000fc400078e0215 */
[----:B----4-:R-:W-:Y:S02]  /*1560*/  FADD R27, -R35, R27 ;  /* 0x0000001b231b7221 */ /* 0x010fe40000000100 */
[----:B------:R-:W4:Y:S01]  /*1570*/  MUFU.RCP R35, R12 ;  /* 0x0000000c00237308 */ /* 0x000f220000001000 */
[----:B------:R-:W-:Y:S01]  /*1580*/  FADD R25, -R33, R25 ;  /* 0x0000001921197221 */ /* 0x000fe20000000100 */
[----:B------:R-:W-:Y:S02]  /*1590*/  SEL R33, RZ, 0x1, P6 ;  /* 0x00000001ff217807 */ /* 0x000fe40003000000 */
[----:B------:R-:W-:Y:S01]  /*15a0*/  FSETP.GEU.AND P6, PT, R47, RZ, PT ;  /* 0x000000ff2f00720b */ /* 0x000fe20003fce000 */
[----:B------:R-:W-:Y:S01]  /*15b0*/  FADD R24, -R32, R24 ;  /* 0x0000001820187221 */ /* 0x000fe20000000100 */
[----:B----4-:R-:W-:-:S04]  /*15c0*/  FMUL R28, R35, R28 ;  /* 0x0000001c231c7220 */ /* 0x010fc80000400000 */
[----:B------:R-:W-:Y:S01]  /*15d0*/  FMUL R28, R28, R25 ;  /* 0x000000191c1c7220 */ /* 0x000fe20000400000 */
[----:B------:R-:W-:Y:S01]  /*15e0*/  FADD R26, -R34, R26 ;  /* 0x0000001a221a7221 */ /* 0x000fe20000000100 */
[----:B------:R-:W-:Y:S01]  /*15f0*/  FMUL R2, R2, R27 ;  /* 0x0000001b02027220 */ /* 0x000fe20000400000 */
[----:B------:R-:W-:Y:S02]  /*1600*/  FMUL R23, R23, R24 ;  /* 0x0000001817177220 */ /* 0x000fe40000400000 */
[----:B------:R-:W-:Y:S01]  /*1610*/  FMUL R41, R41, R26 ;  /* 0x0000001a29297220 */ /* 0x000fe20000400000 */
[----:B--2---:R-:W-:Y:S01]  /*1620*/  FFMA R28, R5, R28, R9 ;  /* 0x0000001c051c7223 */ /* 0x004fe20000000009 */
[----:B------:R-:W-:Y:S02]  /*1630*/  FSEL R9, R47, RZ, P6 ;  /* 0x000000ff2f097208 */ /* 0x000fe40003000000 */
[----:B------:R-:W-:-:S04]  /*1640*/  FSETP.GEU.AND P6, PT, R43, RZ, PT ;  /* 0x000000ff2b00720b */ /* 0x000fc80003fce000 */
[----:B------:R-:W-:Y:S02]  /*1650*/  FSEL R5, R43, RZ, P6 ;  /* 0x000000ff2b057208 */ /* 0x000fe40003000000 */
[----:B------:R-:W-:Y:S01]  /*1660*/  FSETP.GEU.AND P6, PT, R18, RZ, PT ;  /* 0x000000ff1200720b */ /* 0x000fe20003fce000 */
[----:B------:R-:W-:Y:S01]  /*1670*/  FFMA R2, R7, R2, R11 ;  /* 0x0000000207027223 */ /* 0x000fe2000000000b */
[----:B------:R-:W-:Y:S01]  /*1680*/  FFMA R4, R4, R23, R8 ;  /* 0x0000001704047223 */ /* 0x000fe20000000008 */
[----:B------:R-:W-:Y:S01]  /*1690*/  FSEL R7, R45, RZ, P3 ;  /* 0x000000ff2d077208 */ /* 0x000fe20001800000 */
[----:B------:R-:W-:Y:S01]  /*16a0*/  FFMA R6, R6, R41, R10 ;  /* 0x0000002906067223 */ /* 0x000fe2000000000a */
[----:B------:R-:W-:Y:S02]  /*16b0*/  FSEL R23, R16, RZ, P5 ;  /* 0x000000ff10177208 */ /* 0x000fe40002800000 */
[----:B0-----:R-:W-:Y:S02]  /*16c0*/  FSEL R39, R18, RZ, P6 ;  /* 0x000000ff12277208 */ /* 0x001fe40003000000 */
[----:B------:R-:W-:-:S02]  /*16d0*/  FSETP.GEU.AND P3, PT, R17, RZ, PT ;  /* 0x000000ff1100720b */ /* 0x000fc40003f6e000 */
[----:B------:R-:W-:Y:S02]  /*16e0*/  FSETP.GEU.AND P5, PT, R19, RZ, PT ;  /* 0x000000ff1300720b */ /* 0x000fe40003fae000 */
[C---:B------:R-:W-:Y:S02]  /*16f0*/  FSETP.GEU.AND P6, PT, R28.reuse, RZ, PT ;  /* 0x000000ff1c00720b */ /* 0x040fe40003fce000 */
[----:B------:R-:W-:Y:S02]  /*1700*/  FSEL R35, R17, RZ, P3 ;  /* 0x000000ff11237208 */ /* 0x000fe40001800000 */
[----:B------:R-:W-:Y:S02]  /*1710*/  FSEL R41, R19, RZ, P5 ;  /* 0x000000ff13297208 */ /* 0x000fe40002800000 */
[----:B------:R-:W-:Y:S02]  /*1720*/  FSEL R45, R28, RZ, P6 ;  /* 0x000000ff1c2d7208 */ /* 0x000fe40003000000 */
[----:B------:R-:W-:-:S02]  /*1730*/  FSETP.GEU.AND P3, PT, R4, RZ, PT ;  /* 0x000000ff0400720b */ /* 0x000fc40003f6e000 */
[----:B------:R-:W-:Y:S02]  /*1740*/  FSETP.GEU.AND P5, PT, R6, RZ, PT ;  /* 0x000000ff0600720b */ /* 0x000fe40003fae000 */
[----:B------:R-:W-:Y:S02]  /*1750*/  FSETP.GEU.AND P6, PT, R2, RZ, PT ;  /* 0x000000ff0200720b */ /* 0x000fe40003fce000 */
[----:B------:R-:W-:Y:S02]  /*1760*/  FSEL R43, R4, RZ, P3 ;  /* 0x000000ff042b7208 */ /* 0x000fe40001800000 */
[----:B------:R-:W-:Y:S02]  /*1770*/  FSEL R47, R6, RZ, P5 ;  /* 0x000000ff062f7208 */ /* 0x000fe40002800000 */
[----:B-1----:R-:W-:Y:S01]  /*1780*/  FSEL R49, R2, RZ, P6 ;  /* 0x000000ff02317208 */ /* 0x002fe20003000000 */
[----:B------:R-:W-:Y:S04]  /*1790*/  STS [R0+0x1010], R9 ;  /* 0x0010100900007388 */ /* 0x000fe80000000800 */
        /* <DEDUP_REMOVED lines=9> */
[----:B------:R-:W-:Y:S01]  /*1830*/  STS [R0+0x3c3c], R49 ;  /* 0x003c3c3100007388 */ /* 0x000fe20000000800 */
[----:B------:R-:W-:Y:S01]  /*1840*/  BAR.SYNC.DEFER_BLOCKING 0x0 ;  /* 0x0000000000007b1d */ /* 0x000fe20000010000 */
[----:B------:R-:W-:-:S02]  /*1850*/  FSETP.GTU.AND P5, PT, R7, RZ, PT ;  /* 0x000000ff0700720b */ /* 0x000fc40003fac000 */
[----:B------:R-:W-:Y:S02]  /*1860*/  FSETP.GTU.AND P6, PT, R5, RZ, PT ;  /* 0x000000ff0500720b */ /* 0x000fe40003fcc000 */
[----:B------:R-:W-:Y:S02]  /*1870*/  FSETP.GTU.AND P3, PT, R9, RZ, PT ;  /* 0x000000ff0900720b */ /* 0x000fe40003f6c000 */
[----:B------:R-:W-:Y:S02]  /*1880*/  PRMT R40, R33, 0x3340, R40 ;  /* 0x0000334021287816 */ /* 0x000fe40000000028 */
[----:B------:R-:W-:Y:S02]  /*1890*/  SEL R33, RZ, 0x1, P4 ;  /* 0x00000001ff217807 */ /* 0x000fe40002000000 */
[----:B------:R-:W-:Y:S02]  /*18a0*/  FSETP.GTU.AND P4, PT, R3, RZ, PT ;  /* 0x000000ff0300720b */ /* 0x000fe40003f8c000 */
[----:B---3--:R-:W0:Y:S01]  /*18b0*/  LDC.64 R2, c[0x0][0x238] ;  /* 0x00008e00ff027b82 */ /* 0x008e220000000a00 */
[----:B------:R-:W-:Y:S04]  /*18c0*/  LDS R4, [R29] ;  /* 0x000000001d047984 */ /* 0x000fe80000000800 */
[----:B------:R-:W-:Y:S04]  /*18d0*/  LDS R5, [R29+0x4] ;  /* 0x000004001d057984 */ /* 0x000fe80000000800 */
[----:B------:R-:W-:Y:S04]  /*18e0*/  LDS R6, [R29+0x8] ;  /* 0x000008001d067984 */ /* 0x000fe80000000800 */
[----:B------:R1:W2:Y:S04]  /*18f0*/  LDS R7, [R29+0xc] ;  /* 0x00000c001d077984 */ /* 0x0002a80000000800 */
[----:B------:R-:W-:Y:S04]  /*1900*/  LDS R8, [R37+0x1000] ;  /* 0x0010000025087984 */ /* 0x000fe80000000800 */
[----:B------:R-:W-:Y:S04]  /*1910*/  LDS R9, [R37+0x1004] ;  /* 0x0010040025097984 */ /* 0x000fe80000000800 */
[----:B------:R-:W-:Y:S04]  /*1920*/  LDS R10, [R37+0x1008] ;  /* 0x00100800250a7984 */ /* 0x000fe80000000800 */
[----:B------:R3:W4:Y:S04]  /*1930*/  LDS R11, [R37+0x100c] ;  /* 0x00100c00250b7984 */ /* 0x0007280000000800 */
[----:B------:R-:W-:Y:S04]  /*1940*/  LDS R16, [R38+0x2000] ;  /* 0x0020000026107984 */ /* 0x000fe80000000800 */
[----:B------:R-:W-:Y:S04]  /*1950*/  LDS R17, [R38+0x2004] ;  /* 0x0020040026117984 */ /* 0x000fe80000000800 */
[----:B------:R-:W-:Y:S04]  /*1960*/  LDS R18, [R38+0x2008] ;  /* 0x0020080026127984 */ /* 0x000fe80000000800 */
[----:B------:R-:W5:Y:S04]  /*1970*/  LDS R19, [R38+0x200c] ;  /* 0x00200c0026137984 */ /* 0x000f680000000800 */
[----:B------:R-:W-:Y:S04]  /*1980*/  LDS R24, [R31+0x3000] ;  /* 0x003000001f187984 */ /* 0x000fe80000000800 */
[----:B------:R-:W-:Y:S04]  /*1990*/  LDS R25, [R31+0x3004] ;  /* 0x003004001f197984 */ /* 0x000fe80000000800 */
[----:B------:R-:W-:Y:S04]  /*19a0*/  LDS R26, [R31+0x3008] ;  /* 0x003008001f1a7984 */ /* 0x000fe80000000800 */
[----:B------:R0:W2:Y:S01]  /*19b0*/  LDS R27, [R31+0x300c] ;  /* 0x00300c001f1b7984 */ /* 0x0000a20000000800 */
[----:B-1----:R-:W-:-:S02]  /*19c0*/  SEL R29, RZ, 0x1, P5 ;  /* 0x00000001ff1d7807 */ /* 0x002fc40002800000 */
[----:B------:R-:W-:Y:S02]  /*19d0*/  FSETP.GTU.AND P5, PT, R35, RZ, PT ;  /* 0x000000ff2300720b */ /* 0x000fe40003fac000 */
[----:B------:R-:W-:Y:S02]  /*19e0*/  SEL R0, RZ, 0x1, P2 ;  /* 0x00000001ff007807 */ /* 0x000fe40001000000 */
[----:B------:R-:W-:Y:S02]  /*19f0*/  SEL R12, RZ, 0x1, P6 ;  /* 0x00000001ff0c7807 */ /* 0x000fe40003000000 */
[----:B---3--:R-:W-:Y:S02]  /*1a00*/  SEL R37, RZ, 0x1, P3 ;  /* 0x00000001ff257807 */ /* 0x008fe40001800000 */
[----:B------:R-:W-:Y:S02]  /*1a10*/  SEL R20, RZ, 0x1, P4 ;  /* 0x00000001ff147807 */ /* 0x000fe40002000000 */
[----:B------:R-:W-:-:S02]  /*1a20*/  FSETP.GTU.AND P3, PT, R23, RZ, PT ;  /* 0x000000ff1700720b */ /* 0x000fc40003f6c000 */
[----:B0-----:R-:W-:Y:S02]  /*1a30*/  SEL R31, RZ, 0x1, P5 ;  /* 0x00000001ff1f7807 */ /* 0x001fe40002800000 */
[----:B------:R-:W-:Y:S02]  /*1a40*/  FSETP.GTU.AND P4, PT, R41, RZ, PT ;  /* 0x000000ff2900720b */ /* 0x000fe40003f8c000 */
[----:B------:R-:W-:Y:S02]  /*1a50*/  FSETP.GTU.AND P6, PT, R39, RZ, PT ;  /* 0x000000ff2700720b */ /* 0x000fe40003fcc000 */
[----:B------:R-:W-:Y:S02]  /*1a60*/  FSETP.GTU.AND P2, PT, R43, RZ, PT ;  /* 0x000000ff2b00720b */ /* 0x000fe40003f4c000 */
[----:B------:R-:W-:Y:S02]  /*1a70*/  FSETP.GTU.AND P5, PT, R45, RZ, PT ;  /* 0x000000ff2d00720b */ /* 0x000fe40003fac000 */
[----:B------:R-:W-:-:S02]  /*1a80*/  PRMT R33, R0, 0x3340, R33 ;  /* 0x0000334000217816 */ /* 0x000fc40000000021 */
[----:B------:R-:W-:Y:S02]  /*1a90*/  PRMT R0, R29, 0x3340, R12 ;  /* 0x000033401d007816 */ /* 0x000fe4000000000c */
[----:B------:R-:W-:Y:S02]  /*1aa0*/  PRMT R29, R37, 0x3340, R20 ;  /* 0x00003340251d7816 */ /* 0x000fe40000000014 */
[----:B------:R-:W-:Y:S02]  /*1ab0*/  SEL R12, RZ, 0x1, P3 ;  /* 0x00000001ff0c7807 */ /* 0x000fe40001800000 */
[----:B------:R-:W-:Y:S02]  /*1ac0*/  SEL R20, RZ, 0x1, P4 ;  /* 0x00000001ff147807 */ /* 0x000fe40002000000 */
[----:B------:R-:W-:Y:S02]  /*1ad0*/  SEL R23, RZ, 0x1, P6 ;  /* 0x00000001ff177807 */ /* 0x000fe40003000000 */
[----:B------:R-:W-:-:S02]  /*1ae0*/  SEL R22, RZ, 0x1, P5 ;  /* 0x00000001ff167807 */ /* 0x000fc40002800000 */
[----:B------:R-:W-:Y:S02]  /*1af0*/  SEL R37, RZ, 0x1, P2 ;  /* 0x00000001ff257807 */ /* 0x000fe40001000000 */
[----:B------:R-:W-:Y:S02]  /*1b00*/  FSETP.GTU.AND P4, PT, R47, RZ, PT ;  /* 0x000000ff2f00720b */ /* 0x000fe40003f8c000 */
[----:B------:R-:W-:Y:S02]  /*1b10*/  FSETP.GTU.AND P6, PT, R49, RZ, PT ;  /* 0x000000ff3100720b */ /* 0x000fe40003fcc000 */
[----:B------:R-:W-:Y:S01]  /*1b20*/  PRMT R31, R12, 0x3340, R31 ;  /* 0x000033400c1f7816 */ /* 0x000fe2000000001f */
[----:B------:R-:W-:Y:S01]  /*1b30*/  IMAD.WIDE R12, R13, 0x4, R2 ;  /* 0x000000040d0c7825 */ /* 0x000fe200078e0202 */
[----:B------:R-:W-:Y:S02]  /*1b40*/  PRMT R20, R23, 0x3340, R20 ;  /* 0x0000334017147816 */ /* 0x000fe40000000014 */
[----:B------:R-:W-:Y:S01]  /*1b50*/  PRMT R37, R37, 0x3340, R22 ;  /* 0x0000334025257816 */ /* 0x000fe20000000016 */
[----:B------:R-:W-:Y:S01]  /*1b60*/  IMAD.WIDE R22, R14, 0x4, R2 ;  /* 0x000000040e167825 */ /* 0x000fe200078e0202 */
[----:B------:R-:W-:-:S02]  /*1b70*/  SEL R28, RZ, 0x1, P6 ;  /* 0x00000001ff1c7807 */ /* 0x000fc40003000000 */
[----:B------:R-:W-:Y:S01]  /*1b80*/  SEL R35, RZ, 0x1, P4 ;  /* 0x00000001ff237807 */ /* 0x000fe20002000000 */
[--C-:B------:R-:W-:Y:S01]  /*1b90*/  IMAD.WIDE R14, R15, 0x4, R2.reuse ;  /* 0x000000040f0e7825 */ /* 0x100fe200078e0202 */
[----:B------:R-:W-:Y:S01]  /*1ba0*/  IADD3 R34, P2, R36, UR4, RZ ;  /* 0x0000000424227c10 */ /* 0x000fe2000ff5e0ff */
[----:B--2---:R0:W-:Y:S02]  /*1bb0*/  @!P1 STG.E.128 desc[UR6][R12.64], R4 ;  /* 0x000000040c009986 */ /* 0x0041e4000c101d06 */
[----:B------:R-:W-:Y:S01]  /*1bc0*/  IMAD.WIDE R2, R21, 0x4, R2 ;  /* 0x0000000415027825 */ /* 0x000fe200078e0202 */
[----:B------:R-:W-:Y:S01]  /*1bd0*/  PRMT R28, R35, 0x3340, R28 ;  /* 0x00003340231c7816 */ /* 0x000fe2000000001c */
[----:B----4-:R0:W-:Y:S01]  /*1be0*/  @!P1 STG.E.128 desc[UR6][R22.64], R8 ;  /* 0x0000000816009986 */ /* 0x0101e2000c101d06 */
[----:B------:R-:W-:-:S03]  /*1bf0*/  LEA.HI.X.SX32 R35, R36, UR5, 0x1, P2 ;  /* 0x0000000524237c11 */ /* 0x000fc600090f0eff */
[----:B-----5:R0:W-:Y:S01]  /*1c00*/  @!P1 STG.E.128 desc[UR6][R14.64], R16 ;  /* 0x000000100e009986 */ /* 0x0201e2000c101d06 */
[----:B------:R-:W-:-:S03]  /*1c10*/  PRMT R40, R33, 0x5410, R40 ;  /* 0x0000541021287816 */ /* 0x000fc60000000028 */
[----:B------:R0:W-:Y:S01]  /*1c20*/  @!P1 STG.E.128 desc[UR6][R2.64], R24 ;  /* 0x0000001802009986 */ /* 0x0001e2000c101d06 */
[----:B------:R-:W-:Y:S02]  /*1c30*/  PRMT R41, R29, 0x5410, R0 ;  /* 0x000054101d297816 */ /* 0x000fe40000000000 */
[----:B------:R-:W-:Y:S02]  /*1c40*/  PRMT R42, R31, 0x5410, R20 ;  /* 0x000054101f2a7816 */ /* 0x000fe40000000014 */
[----:B------:R-:W-:Y:S01]  /*1c50*/  PRMT R43, R37, 0x5410, R28 ;  /* 0x00005410252b7816 */ /* 0x000fe2000000001c */
[----:B0-----:R-:W-:Y:S06]  /*1c60*/  @P0 EXIT ;  /* 0x000000000000094d */ /* 0x001fec0003800000 */
[----:B------:R-:W-:Y:S01]  /*1c70*/  STG.E.128 desc[UR6][R34.64], R40 ;  /* 0x0000002822007986 */ /* 0x000fe2000c101d06 */
[----:B------:R-:W-:Y:S05]  /*1c80*/  EXIT ;  /* 0x000000000000794d */ /* 0x000fea0003800000 */
.L_x_0:
[----:B------:R-:W-:-:S00]  /*1c90*/  BRA `(.L_x_0) ;  /* 0xfffffffc00fc7947 */ /* 0x000fc0000383ffff */
[----:B------:R-:W-:-:S00]  /*1ca0*/  NOP ;  /* 0x0000000000007918 */ /* 0x000fc00000000000 */
        /* <DEDUP_REMOVED lines=13> */
.L_x_1:


//--------------------- .nv.global.init           --------------------------
	.section	.nv.global.init,"aw",@progbits
.nv.global.init:
	.type		_$_str,@object
	.size		_$_str,(_$_str_$_2 - _$_str)
_$_str:
        /*0000*/ 	.byte	0x5f, 0x5f, 0x43, 0x55, 0x44, 0x41, 0x5f, 0x46, 0x54, 0x5a, 0x00
	.type		_$_str_$_2,@object
	.size		_$_str_$_2,(.L_1 - _$_str_$_2)
_$_str_$_2:
        /*000b*/ 	.byte	0x5f, 0x5f, 0x43, 0x55, 0x44, 0x41, 0x5f, 0x50, 0x52, 0x45, 0x43, 0x5f, 0x53, 0x51, 0x52, 0x54
        /*001b*/ 	.byte	0x00
.L_1:


//--------------------- .nv.shared.triton_poi_fused__native_batch_norm_legit_no_training_relu_threshold_backward_22 --------------------------
	.section	.nv.shared.triton_poi_fused__native_batch_norm_legit_no_training_relu_threshold_backward_22,"aw",@nobits
	.sectionflags	@""
	.align	16
	.zero		1024


//--------------------- .nv.constant0.triton_poi_fused__native_batch_norm_legit_no_training_relu_threshold_backward_22 --------------------------
	.section	.nv.constant0.triton_poi_fused__native_batch_norm_legit_no_training_relu_threshold_backward_22,"a",@progbits
	.sectionflags	@""
	.align	4
.nv.constant0.triton_poi_fused__native_batch_norm_legit_no_training_relu_threshold_backward_22:
	.zero		592
